//
// Generated by NVIDIA NVVM Compiler
//
// Compiler Build ID: CL-36424714
// Cuda compilation tools, release 13.0, V13.0.88
// Based on NVVM 20.0.0
//

.version 9.0
.target sm_100
.address_size 64

	// .globl	_Z6squarePfS_S_

.visible .entry _Z6squarePfS_S_(
	.param .u64 .ptr .align 1 _Z6squarePfS_S__param_0,
	.param .u64 .ptr .align 1 _Z6squarePfS_S__param_1,
	.param .u64 .ptr .align 1 _Z6squarePfS_S__param_2
)
{
	.reg .b32 	%r<2>;
	.reg .b32 	%f<5>;
	.reg .b64 	%rd<11>;

	ld.param.u64 	%rd1, [_Z6squarePfS_S__param_0];
	ld.param.u64 	%rd2, [_Z6squarePfS_S__param_1];
	ld.param.u64 	%rd3, [_Z6squarePfS_S__param_2];
	cvta.to.global.u64 	%rd4, %rd1;
	cvta.to.global.u64 	%rd5, %rd3;
	cvta.to.global.u64 	%rd6, %rd2;
	mov.u32 	%r1, %tid.x;
	mul.wide.u32 	%rd7, %r1, 4;
	add.s64 	%rd8, %rd6, %rd7;
	ld.global.f32 	%f1, [%rd8];
	add.s64 	%rd9, %rd5, %rd7;
	ld.global.f32 	%f2, [%rd9];
	mul.f32 	%f3, %f2, %f2;
	fma.rn.f32 	%f4, %f1, 0f40000000, %f3;
	add.s64 	%rd10, %rd4, %rd7;
	st.global.f32 	[%rd10], %f4;
	ret;

}


// ===== COMPILED SASS (sm_100) =====

	.target	sm_100

	.elftype	@"ET_EXEC"


//--------------------- .note.nv.tkinfo           --------------------------
	.section	.note.nv.tkinfo,"",@"SHT_NOTE"
	.sectionflags	@"SHF_NOTE_NV_TKINFO"
	.tkinfo
        /*0018*/ 	.word	0x00000002
        /*0030*/ 	.string	""
        /*0030*/ 	.string	"ptxas"
        /*0030*/ 	.string	"Cuda compilation tools, release 13.0, V13.0.88"
        /*0030*/ 	.string	"Build cuda_13.0.r13.0/compiler.36424714_0"
        /*0030*/ 	.string	"-arch sm_100 -m 64 "



//--------------------- .note.nv.cuinfo           --------------------------
	.section	.note.nv.cuinfo,"",@"SHT_NOTE"
	.sectionflags	@"SHF_NOTE_NV_CUINFO"
        /*0018*/ 	.short	0x0002
        /*001a*/ 	.short	0x0064
        /*001c*/ 	.short	0x0082
	.zero		2


//--------------------- .nv.info                  --------------------------
	.section	.nv.info,"",@"SHT_CUDA_INFO"
	.align	4


	//----- nvinfo : EIATTR_REGCOUNT
	.align		4
        /*0000*/ 	.byte	0x04, 0x2f
        /*0002*/ 	.short	(.L_1 - .L_0)
	.align		4
.L_0:
        /*0004*/ 	.word	index@(_Z6squarePfS_S_)
        /*0008*/ 	.word	0x0000000e


	//----- nvinfo : EIATTR_FRAME_SIZE
	.align		4
.L_1:
        /*000c*/ 	.byte	0x04, 0x11
        /*000e*/ 	.short	(.L_3 - .L_2)
	.align		4
.L_2:
        /*0010*/ 	.word	index@(_Z6squarePfS_S_)
        /*0014*/ 	.word	0x00000000


	//----- nvinfo : EIATTR_MIN_STACK_SIZE
	.align		4
.L_3:
        /*0018*/ 	.byte	0x04, 0x12
        /*001a*/ 	.short	(.L_5 - .L_4)
	.align		4
.L_4:
        /*001c*/ 	.word	index@(_Z6squarePfS_S_)
        /*0020*/ 	.word	0x00000000
.L_5:


//--------------------- .nv.compat                --------------------------
	.section	.nv.compat,"",@"SHT_CUDA_COMPAT_INFO"
	.align	4
        /*0000*/ 	.byte	0x02, 0x09, 0x00, 0x00, 0x02, 0x02, 0x01, 0x00, 0x02, 0x05, 0x05, 0x00, 0x03, 0x07, 0x01, 0x01
        /*0010*/ 	.byte	0x02, 0x03, 0x00, 0x00, 0x02, 0x06, 0x01, 0x00, 0x04, 0x0b, 0x08, 0x00, 0x09, 0x00, 0x00, 0x00
        /*0020*/ 	.byte	0x00, 0x00, 0x00, 0x00


//--------------------- .nv.info._Z6squarePfS_S_  --------------------------
	.section	.nv.info._Z6squarePfS_S_,"",@"SHT_CUDA_INFO"
	.sectionflags	@""
	.align	4


	//----- nvinfo : EIATTR_CUDA_API_VERSION
	.align		4
        /*0000*/ 	.byte	0x04, 0x37
        /*0002*/ 	.short	(.L_7 - .L_6)
.L_6:
        /*0004*/ 	.word	0x00000082


	//----- nvinfo : EIATTR_KPARAM_INFO
	.align		4
.L_7:
        /*0008*/ 	.byte	0x04, 0x17
        /*000a*/ 	.short	(.L_9 - .L_8)
.L_8:
        /*000c*/ 	.word	0x00000000
        /*0010*/ 	.short	0x0002
        /*0012*/ 	.short	0x0010
        /*0014*/ 	.byte	0x00, 0xf5, 0x21, 0x00


	//----- nvinfo : EIATTR_KPARAM_INFO
	.align		4
.L_9:
        /*0018*/ 	.byte	0x04, 0x17
        /*001a*/ 	.short	(.L_11 - .L_10)
.L_10:
        /*001c*/ 	.word	0x00000000
        /*0020*/ 	.short	0x0001
        /*0022*/ 	.short	0x0008
        /*0024*/ 	.byte	0x00, 0xf5, 0x21, 0x00


	//----- nvinfo : EIATTR_KPARAM_INFO
	.align		4
.L_11:
        /*0028*/ 	.byte	0x04, 0x17
        /*002a*/ 	.short	(.L_13 - .L_12)
.L_12:
        /*002c*/ 	.word	0x00000000
        /*0030*/ 	.short	0x0000
        /*0032*/ 	.short	0x0000
        /*0034*/ 	.byte	0x00, 0xf5, 0x21, 0x00


	//----- nvinfo : EIATTR_SPARSE_MMA_MASK
	.align		4
.L_13:
        /*0038*/ 	.byte	0x03, 0x50
        /*003a*/ 	.short	0x0000


	//----- nvinfo : EIATTR_MAXREG_COUNT
	.align		4
        /*003c*/ 	.byte	0x03, 0x1b
        /*003e*/ 	.short	0x00ff


	//----- nvinfo : EIATTR_MERCURY_ISA_VERSION
	.align		4
        /*0040*/ 	.byte	0x03, 0x5f
        /*0042*/ 	.short	0x0101


	//----- nvinfo : EIATTR_VRC_CTA_INIT_COUNT
	.align		4
        /*0044*/ 	.byte	0x02, 0x4a
	.zero		1
	.zero		1


	//----- nvinfo : EIATTR_EXIT_INSTR_OFFSETS
	.align		4
        /*0048*/ 	.byte	0x04, 0x1c
        /*004a*/ 	.short	(.L_15 - .L_14)


	//   ....[0]....
.L_14:
        /*004c*/ 	.word	0x000000e0


	//----- nvinfo : EIATTR_CBANK_PARAM_SIZE
	.align		4
.L_15:
        /*0050*/ 	.byte	0x03, 0x19
        /*0052*/ 	.short	0x0018


	//----- nvinfo : EIATTR_PARAM_CBANK
	.align		4
        /*0054*/ 	.byte	0x04, 0x0a
        /*0056*/ 	.short	(.L_17 - .L_16)
	.align		4
.L_16:
        /*0058*/ 	.word	index@(.nv.constant0._Z6squarePfS_S_)
        /*005c*/ 	.short	0x0380
        /*005e*/ 	.short	0x0018


	//----- nvinfo : EIATTR_SW_WAR
	.align		4
.L_17:
        /*0060*/ 	.byte	0x04, 0x36
        /*0062*/ 	.short	(.L_19 - .L_18)
.L_18:
        /*0064*/ 	.word	0x00000008
.L_19:


//--------------------- .nv.callgraph             --------------------------
	.section	.nv.callgraph,"",@"SHT_CUDA_CALLGRAPH"
	.align	4
	.sectionentsize	8
	.align		4
        /*0000*/ 	.word	0x00000000
	.align		4
        /*0004*/ 	.word	0xffffffff
	.align		4
        /*0008*/ 	.word	0x00000000
	.align		4
        /*000c*/ 	.word	0xfffffffe
	.align		4
        /*0010*/ 	.word	0x00000000
	.align		4
        /*0014*/ 	.word	0xfffffffd
	.align		4
        /*0018*/ 	.word	0x00000000
	.align		4
        /*001c*/ 	.word	0xfffffffc


//--------------------- .text._Z6squarePfS_S_     --------------------------
	.section	.text._Z6squarePfS_S_,"ax",@progbits
	.align	128
        .global         _Z6squarePfS_S_
        .type           _Z6squarePfS_S_,@function
        .size           _Z6squarePfS_S_,(.L_x_1 - _Z6squarePfS_S_)
        .other          _Z6squarePfS_S_,@"STO_CUDA_ENTRY STV_DEFAULT"
_Z6squarePfS_S_:
.text._Z6squarePfS_S_:
[----:B------:R-:W-:Y:S01]  /*0000*/  LDC R1, c[0x0][0x37c] ;  /* 0x0000df00ff017b82 */ /* 0x000fe20000000800 */
[----:B------:R-:W0:Y:S07]  /*0010*/  S2R R11, SR_TID.X ;  /* 0x00000000000b7919 */ /* 0x000e2e0000002100 */
[----:B------:R-:W0:Y:S01]  /*0020*/  LDC.64 R4, c[0x0][0x390] ;  /* 0x0000e400ff047b82 */ /* 0x000e220000000a00 */
[----:B------:R-:W1:Y:S07]  /*0030*/  LDCU.64 UR4, c[0x0][0x358] ;  /* 0x00006b00ff0477ac */ /* 0x000e6e0008000a00 */
[----:B------:R-:W2:Y:S08]  /*0040*/  LDC.64 R2, c[0x0][0x388] ;  /* 0x0000e200ff027b82 */ /* 0x000eb00000000a00 */
[----:B------:R-:W3:Y:S01]  /*0050*/  LDC.64 R6, c[0x0][0x380] ;  /* 0x0000e000ff067b82 */ /* 0x000ee20000000a00 */
[----:B0-----:R-:W-:-:S04]  /*0060*/  IMAD.WIDE.U32 R4, R11, 0x4, R4 ;  /* 0x000000040b047825 */ /* 0x001fc800078e0004 */
[C---:B--2---:R-:W-:Y:S02]  /*0070*/  IMAD.WIDE.U32 R2, R11.reuse, 0x4, R2 ;  /* 0x000000040b027825 */ /* 0x044fe400078e0002 */
[----:B-1----:R-:W2:Y:S04]  /*0080*/  LDG.E R4, desc[UR4][R4.64] ;  /* 0x0000000404047981 */ /* 0x002ea8000c1e1900 */
[----:B------:R-:W4:Y:S01]  /*0090*/  LDG.E R2, desc[UR4][R2.64] ;  /* 0x0000000402027981 */ /* 0x000f22000c1e1900 */
[----:B---3--:R-:W-:-:S04]  /*00a0*/  IMAD.WIDE.U32 R6, R11, 0x4, R6 ;  /* 0x000000040b067825 */ /* 0x008fc800078e0006 */
[----:B--2---:R-:W-:-:S04]  /*00b0*/  FMUL R9, R4, R4 ;  /* 0x0000000404097220 */ /* 0x004fc80000400000 */
[----:B----4-:R-:W-:-:S05]  /*00c0*/  FFMA R9, R2, 2, R9 ;  /* 0x4000000002097823 */ /* 0x010fca0000000009 */
[----:B------:R-:W-:Y:S01]  /*00d0*/  STG.E desc[UR4][R6.64], R9 ;  /* 0x0000000906007986 */ /* 0x000fe2000c101904 */
[----:B------:R-:W-:Y:S05]  /*00e0*/  EXIT ;  /* 0x000000000000794d */ /* 0x000fea0003800000 */
.L_x_0:
[----:B------:R-:W-:-:S00]  /*00f0*/  BRA `(.L_x_0) ;  /* 0xfffffffc00fc7947 */ /* 0x000fc0000383ffff */
[----:B------:R-:W-:-:S00]  /*0100*/  NOP ;  /* 0x0000000000007918 */ /* 0x000fc00000000000 */
[----:B------:R-:W-:-:S00]  /*0110*/  NOP ;  /* 0x0000000000007918 */ /* 0x000fc00000000000 */
[----:B------:R-:W-:-:S00]  /*0120*/  NOP ;  /* 0x0000000000007918 */ /* 0x000fc00000000000 */
[----:B------:R-:W-:-:S00]  /*0130*/  NOP ;  /* 0x0000000000007918 */ /* 0x000fc00000000000 */
[----:B------:R-:W-:-:S00]  /*0140*/  NOP ;  /* 0x0000000000007918 */ /* 0x000fc00000000000 */
[----:B------:R-:W-:-:S00]  /*0150*/  NOP ;  /* 0x0000000000007918 */ /* 0x000fc00000000000 */
[----:B------:R-:W-:-:S00]  /*0160*/  NOP ;  /* 0x0000000000007918 */ /* 0x000fc00000000000 */
[----:B------:R-:W-:-:S00]  /*0170*/  NOP ;  /* 0x0000000000007918 */ /* 0x000fc00000000000 */
.L_x_1:


//--------------------- .nv.shared.reserved.0     --------------------------
	.section	.nv.shared.reserved.0,"aw",@nobits
	.weak		__nv_reservedSMEM_offset_0_alias
	.size		__nv_reservedSMEM_offset_0_alias, 0, 64
	.other		__nv_reservedSMEM_offset_0_alias,@"STO_CUDA_RESERVED_SHARED STV_DEFAULT"
__nv_reservedSMEM_offset_0_alias:
	.zero		0
	.zero		64


//--------------------- .nv.constant0._Z6squarePfS_S_ --------------------------
	.section	.nv.constant0._Z6squarePfS_S_,"a",@progbits
	.sectionflags	@""
	.align	4
.nv.constant0._Z6squarePfS_S_:
	.zero		920


//--------------------- SYMBOLS --------------------------

	.type		.nv.reservedSmem.offset0,@object
	.size		.nv.reservedSmem.offset0,0x4
